//
// Generated by NVIDIA NVVM Compiler
//
// Compiler Build ID: CL-36424714
// Cuda compilation tools, release 13.0, V13.0.88
// Based on NVVM 20.0.0
//

.version 9.0
.target sm_100
.address_size 64

	// .globl	_Z18aggregateOperationPfS_i18AggregateOperation
// _ZZ18aggregateOperationPfS_i18AggregateOperationE12warp_results has been demoted

.visible .entry _Z18aggregateOperationPfS_i18AggregateOperation(
	.param .u64 .ptr .align 1 _Z18aggregateOperationPfS_i18AggregateOperation_param_0,
	.param .u64 .ptr .align 1 _Z18aggregateOperationPfS_i18AggregateOperation_param_1,
	.param .u32 _Z18aggregateOperationPfS_i18AggregateOperation_param_2,
	.param .u32 _Z18aggregateOperationPfS_i18AggregateOperation_param_3
)
{
	.reg .pred 	%p<60>;
	.reg .b32 	%r<90>;
	.reg .b32 	%f<84>;
	.reg .b64 	%rd<11>;
	// demoted variable
	.shared .align 4 .b8 _ZZ18aggregateOperationPfS_i18AggregateOperationE12warp_results[128];
	ld.param.u64 	%rd3, [_Z18aggregateOperationPfS_i18AggregateOperation_param_0];
	ld.param.u64 	%rd4, [_Z18aggregateOperationPfS_i18AggregateOperation_param_1];
	ld.param.u32 	%r13, [_Z18aggregateOperationPfS_i18AggregateOperation_param_2];
	ld.param.u32 	%r12, [_Z18aggregateOperationPfS_i18AggregateOperation_param_3];
	cvta.to.global.u64 	%rd1, %rd4;
	cvta.to.global.u64 	%rd2, %rd3;
	mov.u32 	%r14, %ctaid.x;
	mov.u32 	%r1, %ntid.x;
	mov.u32 	%r2, %tid.x;
	mad.lo.s32 	%r3, %r14, %r1, %r2;
	and.b32  	%r4, %r2, 31;
	setp.eq.s32 	%p1, %r12, 1;
	selp.f32 	%f15, 0fFF7FFFFF, 0f00000000, %p1;
	setp.eq.s32 	%p2, %r12, 0;
	selp.f32 	%f81, 0f7F7FFFFF, %f15, %p2;
	setp.ge.s32 	%p3, %r3, %r13;
	@%p3 bra 	$L__BB0_10;
	setp.gt.s32 	%p4, %r12, 1;
	@%p4 bra 	$L__BB0_5;
	setp.eq.s32 	%p7, %r12, 0;
	@%p7 bra 	$L__BB0_8;
	setp.eq.s32 	%p8, %r12, 1;
	@%p8 bra 	$L__BB0_4;
	bra.uni 	$L__BB0_10;
$L__BB0_4:
	mul.wide.s32 	%rd7, %r3, 4;
	add.s64 	%rd8, %rd2, %rd7;
	ld.global.f32 	%f18, [%rd8];
	max.f32 	%f81, %f18, 0fFF7FFFFF;
	bra.uni 	$L__BB0_10;
$L__BB0_5:
	setp.eq.s32 	%p5, %r12, 2;
	@%p5 bra 	$L__BB0_9;
	setp.eq.s32 	%p6, %r12, 4;
	@%p6 bra 	$L__BB0_7;
	bra.uni 	$L__BB0_10;
$L__BB0_7:
	mov.f32 	%f81, 0f3F800000;
	bra.uni 	$L__BB0_10;
$L__BB0_8:
	mul.wide.s32 	%rd9, %r3, 4;
	add.s64 	%rd10, %rd2, %rd9;
	ld.global.f32 	%f19, [%rd10];
	min.f32 	%f81, %f19, 0f7F7FFFFF;
	bra.uni 	$L__BB0_10;
$L__BB0_9:
	mul.wide.s32 	%rd5, %r3, 4;
	add.s64 	%rd6, %rd2, %rd5;
	ld.global.f32 	%f17, [%rd6];
	add.f32 	%f81, %f17, 0f00000000;
$L__BB0_10:
	setp.gt.s32 	%p9, %r12, 1;
	@%p9 bra 	$L__BB0_14;
	setp.eq.s32 	%p12, %r12, 0;
	@%p12 bra 	$L__BB0_17;
	setp.eq.s32 	%p13, %r12, 1;
	@%p13 bra 	$L__BB0_13;
	bra.uni 	$L__BB0_18;
$L__BB0_13:
	mov.b32 	%r25, %f81;
	shfl.sync.down.b32	%r26|%p19, %r25, 16, 31, -1;
	mov.b32 	%f29, %r26;
	max.f32 	%f30, %f81, %f29;
	mov.b32 	%r27, %f30;
	shfl.sync.down.b32	%r28|%p20, %r27, 8, 31, -1;
	mov.b32 	%f31, %r28;
	max.f32 	%f32, %f30, %f31;
	mov.b32 	%r29, %f32;
	shfl.sync.down.b32	%r30|%p21, %r29, 4, 31, -1;
	mov.b32 	%f33, %r30;
	max.f32 	%f34, %f32, %f33;
	mov.b32 	%r31, %f34;
	shfl.sync.down.b32	%r32|%p22, %r31, 2, 31, -1;
	mov.b32 	%f35, %r32;
	max.f32 	%f36, %f34, %f35;
	mov.b32 	%r33, %f36;
	shfl.sync.down.b32	%r34|%p23, %r33, 1, 31, -1;
	mov.b32 	%f37, %r34;
	max.f32 	%f81, %f36, %f37;
	bra.uni 	$L__BB0_18;
$L__BB0_14:
	setp.eq.s32 	%p10, %r12, 2;
	@%p10 bra 	$L__BB0_16;
	setp.eq.s32 	%p11, %r12, 4;
	@%p11 bra 	$L__BB0_16;
	bra.uni 	$L__BB0_18;
$L__BB0_16:
	mov.b32 	%r15, %f81;
	shfl.sync.down.b32	%r16|%p14, %r15, 16, 31, -1;
	mov.b32 	%f20, %r16;
	add.f32 	%f21, %f81, %f20;
	mov.b32 	%r17, %f21;
	shfl.sync.down.b32	%r18|%p15, %r17, 8, 31, -1;
	mov.b32 	%f22, %r18;
	add.f32 	%f23, %f21, %f22;
	mov.b32 	%r19, %f23;
	shfl.sync.down.b32	%r20|%p16, %r19, 4, 31, -1;
	mov.b32 	%f24, %r20;
	add.f32 	%f25, %f23, %f24;
	mov.b32 	%r21, %f25;
	shfl.sync.down.b32	%r22|%p17, %r21, 2, 31, -1;
	mov.b32 	%f26, %r22;
	add.f32 	%f27, %f25, %f26;
	mov.b32 	%r23, %f27;
	shfl.sync.down.b32	%r24|%p18, %r23, 1, 31, -1;
	mov.b32 	%f28, %r24;
	add.f32 	%f81, %f27, %f28;
	bra.uni 	$L__BB0_18;
$L__BB0_17:
	mov.b32 	%r35, %f81;
	shfl.sync.down.b32	%r36|%p24, %r35, 16, 31, -1;
	mov.b32 	%f38, %r36;
	min.f32 	%f39, %f81, %f38;
	mov.b32 	%r37, %f39;
	shfl.sync.down.b32	%r38|%p25, %r37, 8, 31, -1;
	mov.b32 	%f40, %r38;
	min.f32 	%f41, %f39, %f40;
	mov.b32 	%r39, %f41;
	shfl.sync.down.b32	%r40|%p26, %r39, 4, 31, -1;
	mov.b32 	%f42, %r40;
	min.f32 	%f43, %f41, %f42;
	mov.b32 	%r41, %f43;
	shfl.sync.down.b32	%r42|%p27, %r41, 2, 31, -1;
	mov.b32 	%f44, %r42;
	min.f32 	%f45, %f43, %f44;
	mov.b32 	%r43, %f45;
	shfl.sync.down.b32	%r44|%p28, %r43, 1, 31, -1;
	mov.b32 	%f46, %r44;
	min.f32 	%f81, %f45, %f46;
$L__BB0_18:
	setp.ne.s32 	%p29, %r4, 0;
	@%p29 bra 	$L__BB0_20;
	shr.u32 	%r45, %r2, 3;
	and.b32  	%r46, %r45, 124;
	mov.u32 	%r47, _ZZ18aggregateOperationPfS_i18AggregateOperationE12warp_results;
	add.s32 	%r48, %r47, %r46;
	st.shared.f32 	[%r48], %f81;
$L__BB0_20:
	bar.sync 	0;
	setp.gt.u32 	%p30, %r2, 31;
	@%p30 bra 	$L__BB0_39;
	add.s32 	%r49, %r1, 31;
	shr.u32 	%r50, %r49, 5;
	setp.ge.u32 	%p31, %r4, %r50;
	@%p31 bra 	$L__BB0_39;
	shl.b32 	%r51, %r4, 2;
	mov.u32 	%r52, _ZZ18aggregateOperationPfS_i18AggregateOperationE12warp_results;
	add.s32 	%r53, %r52, %r51;
	ld.shared.f32 	%f83, [%r53];
	setp.gt.s32 	%p32, %r12, 1;
	@%p32 bra 	$L__BB0_26;
	setp.eq.s32 	%p35, %r12, 0;
	@%p35 bra 	$L__BB0_29;
	setp.eq.s32 	%p36, %r12, 1;
	@%p36 bra 	$L__BB0_25;
	bra.uni 	$L__BB0_30;
$L__BB0_25:
	mov.b32 	%r64, %f83;
	shfl.sync.down.b32	%r65|%p42, %r64, 16, 31, -1;
	mov.b32 	%f56, %r65;
	max.f32 	%f57, %f83, %f56;
	mov.b32 	%r66, %f57;
	shfl.sync.down.b32	%r67|%p43, %r66, 8, 31, -1;
	mov.b32 	%f58, %r67;
	max.f32 	%f59, %f57, %f58;
	mov.b32 	%r68, %f59;
	shfl.sync.down.b32	%r69|%p44, %r68, 4, 31, -1;
	mov.b32 	%f60, %r69;
	max.f32 	%f61, %f59, %f60;
	mov.b32 	%r70, %f61;
	shfl.sync.down.b32	%r71|%p45, %r70, 2, 31, -1;
	mov.b32 	%f62, %r71;
	max.f32 	%f63, %f61, %f62;
	mov.b32 	%r72, %f63;
	shfl.sync.down.b32	%r73|%p46, %r72, 1, 31, -1;
	mov.b32 	%f64, %r73;
	max.f32 	%f83, %f63, %f64;
	bra.uni 	$L__BB0_30;
$L__BB0_26:
	setp.eq.s32 	%p33, %r12, 2;
	@%p33 bra 	$L__BB0_28;
	setp.eq.s32 	%p34, %r12, 4;
	@%p34 bra 	$L__BB0_28;
	bra.uni 	$L__BB0_30;
$L__BB0_28:
	mov.b32 	%r54, %f83;
	shfl.sync.down.b32	%r55|%p37, %r54, 16, 31, -1;
	mov.b32 	%f47, %r55;
	add.f32 	%f48, %f83, %f47;
	mov.b32 	%r56, %f48;
	shfl.sync.down.b32	%r57|%p38, %r56, 8, 31, -1;
	mov.b32 	%f49, %r57;
	add.f32 	%f50, %f48, %f49;
	mov.b32 	%r58, %f50;
	shfl.sync.down.b32	%r59|%p39, %r58, 4, 31, -1;
	mov.b32 	%f51, %r59;
	add.f32 	%f52, %f50, %f51;
	mov.b32 	%r60, %f52;
	shfl.sync.down.b32	%r61|%p40, %r60, 2, 31, -1;
	mov.b32 	%f53, %r61;
	add.f32 	%f54, %f52, %f53;
	mov.b32 	%r62, %f54;
	shfl.sync.down.b32	%r63|%p41, %r62, 1, 31, -1;
	mov.b32 	%f55, %r63;
	add.f32 	%f83, %f54, %f55;
	bra.uni 	$L__BB0_30;
$L__BB0_29:
	mov.b32 	%r74, %f83;
	shfl.sync.down.b32	%r75|%p47, %r74, 16, 31, -1;
	mov.b32 	%f65, %r75;
	min.f32 	%f66, %f83, %f65;
	mov.b32 	%r76, %f66;
	shfl.sync.down.b32	%r77|%p48, %r76, 8, 31, -1;
	mov.b32 	%f67, %r77;
	min.f32 	%f68, %f66, %f67;
	mov.b32 	%r78, %f68;
	shfl.sync.down.b32	%r79|%p49, %r78, 4, 31, -1;
	mov.b32 	%f69, %r79;
	min.f32 	%f70, %f68, %f69;
	mov.b32 	%r80, %f70;
	shfl.sync.down.b32	%r81|%p50, %r80, 2, 31, -1;
	mov.b32 	%f71, %r81;
	min.f32 	%f72, %f70, %f71;
	mov.b32 	%r82, %f72;
	shfl.sync.down.b32	%r83|%p51, %r82, 1, 31, -1;
	mov.b32 	%f73, %r83;
	min.f32 	%f83, %f72, %f73;
$L__BB0_30:
	setp.ne.s32 	%p52, %r4, 0;
	@%p52 bra 	$L__BB0_39;
	setp.lt.u32 	%p53, %r12, 3;
	@%p53 bra 	$L__BB0_34;
	setp.eq.s32 	%p54, %r12, 4;
	@%p54 bra 	$L__BB0_33;
	bra.uni 	$L__BB0_39;
$L__BB0_33:
	atom.global.add.f32 	%f74, [%rd1], %f83;
	bra.uni 	$L__BB0_39;
$L__BB0_34:
	ld.global.u32 	%r87, [%rd1];
	setp.eq.s32 	%p55, %r12, 0;
	@%p55 bra 	$L__BB0_37;
	setp.eq.s32 	%p56, %r12, 1;
	@%p56 bra 	$L__BB0_36;
	bra.uni 	$L__BB0_38;
$L__BB0_36:
	mov.b32 	%f77, %r87;
	max.f32 	%f78, %f83, %f77;
	mov.b32 	%r85, %f78;
	atom.relaxed.global.cas.b32 	%r7, [%rd1], %r87, %r85;
	setp.eq.s32 	%p58, %r87, %r7;
	mov.u32 	%r87, %r7;
	@%p58 bra 	$L__BB0_39;
	bra.uni 	$L__BB0_36;
$L__BB0_37:
	mov.b32 	%f79, %r87;
	min.f32 	%f80, %f83, %f79;
	mov.b32 	%r86, %f80;
	atom.relaxed.global.cas.b32 	%r9, [%rd1], %r87, %r86;
	setp.eq.s32 	%p59, %r87, %r9;
	mov.u32 	%r87, %r9;
	@%p59 bra 	$L__BB0_39;
	bra.uni 	$L__BB0_37;
$L__BB0_38:
	mov.b32 	%f75, %r87;
	add.f32 	%f76, %f83, %f75;
	mov.b32 	%r84, %f76;
	atom.relaxed.global.cas.b32 	%r11, [%rd1], %r87, %r84;
	setp.eq.s32 	%p57, %r87, %r11;
	mov.u32 	%r87, %r11;
	@%p57 bra 	$L__BB0_39;
	bra.uni 	$L__BB0_38;
$L__BB0_39:
	ret;

}


// ===== COMPILED SASS (sm_100) =====

	.target	sm_100

	.elftype	@"ET_EXEC"


//--------------------- .note.nv.tkinfo           --------------------------
	.section	.note.nv.tkinfo,"",@"SHT_NOTE"
	.sectionflags	@"SHF_NOTE_NV_TKINFO"
	.tkinfo
        /*0018*/ 	.word	0x00000002
        /*0030*/ 	.string	""
        /*0030*/ 	.string	"ptxas"
        /*0030*/ 	.string	"Cuda compilation tools, release 13.0, V13.0.88"
        /*0030*/ 	.string	"Build cuda_13.0.r13.0/compiler.36424714_0"
        /*0030*/ 	.string	"-arch sm_100 -m 64 "



//--------------------- .note.nv.cuinfo           --------------------------
	.section	.note.nv.cuinfo,"",@"SHT_NOTE"
	.sectionflags	@"SHF_NOTE_NV_CUINFO"
        /*0018*/ 	.short	0x0002
        /*001a*/ 	.short	0x0064
        /*001c*/ 	.short	0x0082
	.zero		2


//--------------------- .nv.info                  --------------------------
	.section	.nv.info,"",@"SHT_CUDA_INFO"
	.align	4


	//----- nvinfo : EIATTR_REGCOUNT
	.align		4
        /*0000*/ 	.byte	0x04, 0x2f
        /*0002*/ 	.short	(.L_1 - .L_0)
	.align		4
.L_0:
        /*0004*/ 	.word	index@(_Z18aggregateOperationPfS_i18AggregateOperation)
        /*0008*/ 	.word	0x0000000e


	//----- nvinfo : EIATTR_FRAME_SIZE
	.align		4
.L_1:
        /*000c*/ 	.byte	0x04, 0x11
        /*000e*/ 	.short	(.L_3 - .L_2)
	.align		4
.L_2:
        /*0010*/ 	.word	index@(_Z18aggregateOperationPfS_i18AggregateOperation)
        /*0014*/ 	.word	0x00000000


	//----- nvinfo : EIATTR_MIN_STACK_SIZE
	.align		4
.L_3:
        /*0018*/ 	.byte	0x04, 0x12
        /*001a*/ 	.short	(.L_5 - .L_4)
	.align		4
.L_4:
        /*001c*/ 	.word	index@(_Z18aggregateOperationPfS_i18AggregateOperation)
        /*0020*/ 	.word	0x00000000
.L_5:


//--------------------- .nv.compat                --------------------------
	.section	.nv.compat,"",@"SHT_CUDA_COMPAT_INFO"
	.align	4
        /*0000*/ 	.byte	0x02, 0x09, 0x00, 0x00, 0x02, 0x02, 0x01, 0x00, 0x02, 0x05, 0x05, 0x00, 0x03, 0x07, 0x01, 0x01
        /*0010*/ 	.byte	0x02, 0x03, 0x00, 0x00, 0x02, 0x06, 0x01, 0x00, 0x04, 0x0b, 0x08, 0x00, 0x09, 0x00, 0x00, 0x00
        /*0020*/ 	.byte	0x00, 0x00, 0x00, 0x00


//--------------------- .nv.info._Z18aggregateOperationPfS_i18AggregateOperation --------------------------
	.section	.nv.info._Z18aggregateOperationPfS_i18AggregateOperation,"",@"SHT_CUDA_INFO"
	.sectionflags	@""
	.align	4


	//----- nvinfo : EIATTR_CUDA_API_VERSION
	.align		4
        /*0000*/ 	.byte	0x04, 0x37
        /*0002*/ 	.short	(.L_7 - .L_6)
.L_6:
        /*0004*/ 	.word	0x00000082


	//----- nvinfo : EIATTR_KPARAM_INFO
	.align		4
.L_7:
        /*0008*/ 	.byte	0x04, 0x17
        /*000a*/ 	.short	(.L_9 - .L_8)
.L_8:
        /*000c*/ 	.word	0x00000000
        /*0010*/ 	.short	0x0003
        /*0012*/ 	.short	0x0014
        /*0014*/ 	.byte	0x00, 0xf0, 0x11, 0x00


	//----- nvinfo : EIATTR_KPARAM_INFO
	.align		4
.L_9:
        /*0018*/ 	.byte	0x04, 0x17
        /*001a*/ 	.short	(.L_11 - .L_10)
.L_10:
        /*001c*/ 	.word	0x00000000
        /*0020*/ 	.short	0x0002
        /*0022*/ 	.short	0x0010
        /*0024*/ 	.byte	0x00, 0xf0, 0x11, 0x00


	//----- nvinfo : EIATTR_KPARAM_INFO
	.align		4
.L_11:
        /*0028*/ 	.byte	0x04, 0x17
        /*002a*/ 	.short	(.L_13 - .L_12)
.L_12:
        /*002c*/ 	.word	0x00000000
        /*0030*/ 	.short	0x0001
        /*0032*/ 	.short	0x0008
        /*0034*/ 	.byte	0x00, 0xf5, 0x21, 0x00


	//----- nvinfo : EIATTR_KPARAM_INFO
	.align		4
.L_13:
        /*0038*/ 	.byte	0x04, 0x17
        /*003a*/ 	.short	(.L_15 - .L_14)
.L_14:
        /*003c*/ 	.word	0x00000000
        /*0040*/ 	.short	0x0000
        /*0042*/ 	.short	0x0000
        /*0044*/ 	.byte	0x00, 0xf5, 0x21, 0x00


	//----- nvinfo : EIATTR_SPARSE_MMA_MASK
	.align		4
.L_15:
        /*0048*/ 	.byte	0x03, 0x50
        /*004a*/ 	.short	0x0000


	//----- nvinfo : EIATTR_MAXREG_COUNT
	.align		4
        /*004c*/ 	.byte	0x03, 0x1b
        /*004e*/ 	.short	0x00ff


	//----- nvinfo : EIATTR_NUM_BARRIERS
	.align		4
        /*0050*/ 	.byte	0x02, 0x4c
        /*0052*/ 	.byte	0x01
	.zero		1


	//----- nvinfo : EIATTR_MERCURY_ISA_VERSION
	.align		4
        /*0054*/ 	.byte	0x03, 0x5f
        /*0056*/ 	.short	0x0101


	//----- nvinfo : EIATTR_COOP_GROUP_MASK_REGIDS
	.align		4
        /*0058*/ 	.byte	0x04, 0x29
        /*005a*/ 	.short	(.L_17 - .L_16)


	//   ....[0]....
.L_16:
        /*005c*/ 	.word	0xffffffff


	//   ....[1]....
        /*0060*/ 	.word	0xffffffff


	//   ....[2]....
        /*0064*/ 	.word	0xffffffff


	//   ....[3]....
        /*0068*/ 	.word	0xffffffff


	//   ....[4]....
        /*006c*/ 	.word	0xffffffff


	//   ....[5]....
        /*0070*/ 	.word	0xffffffff


	//   ....[6]....
        /*0074*/ 	.word	0xffffffff


	//   ....[7]....
        /*0078*/ 	.word	0xffffffff


	//   ....[8]....
        /*007c*/ 	.word	0xffffffff


	//   ....[9]....
        /*0080*/ 	.word	0xffffffff


	//   ....[10]....
        /*0084*/ 	.word	0xffffffff


	//   ....[11]....
        /*0088*/ 	.word	0xffffffff


	//   ....[12]....
        /*008c*/ 	.word	0xffffffff


	//   ....[13]....
        /*0090*/ 	.word	0xffffffff


	//   ....[14]....
        /*0094*/ 	.word	0xffffffff


	//   ....[15]....
        /*0098*/ 	.word	0xffffffff


	//   ....[16]....
        /*009c*/ 	.word	0xffffffff


	//   ....[17]....
        /*00a0*/ 	.word	0xffffffff


	//   ....[18]....
        /*00a4*/ 	.word	0xffffffff


	//   ....[19]....
        /*00a8*/ 	.word	0xffffffff


	//   ....[20]....
        /*00ac*/ 	.word	0xffffffff


	//   ....[21]....
        /*00b0*/ 	.word	0xffffffff


	//   ....[22]....
        /*00b4*/ 	.word	0xffffffff


	//   ....[23]....
        /*00b8*/ 	.word	0xffffffff


	//   ....[24]....
        /*00bc*/ 	.word	0xffffffff


	//   ....[25]....
        /*00c0*/ 	.word	0xffffffff


	//   ....[26]....
        /*00c4*/ 	.word	0xffffffff


	//   ....[27]....
        /*00c8*/ 	.word	0xffffffff


	//   ....[28]....
        /*00cc*/ 	.word	0xffffffff


	//   ....[29]....
        /*00d0*/ 	.word	0xffffffff


	//----- nvinfo : EIATTR_COOP_GROUP_INSTR_OFFSETS
	.align		4
.L_17:
        /*00d4*/ 	.byte	0x04, 0x28
        /*00d6*/ 	.short	(.L_19 - .L_18)


	//   ....[0]....
.L_18:
        /*00d8*/ 	.word	0x00000350


	//   ....[1]....
        /*00dc*/ 	.word	0x00000370


	//   ....[2]....
        /*00e0*/ 	.word	0x00000390


	//   ....[3]....
        /*00e4*/ 	.word	0x000003b0


	//   ....[4]....
        /*00e8*/ 	.word	0x000003d0


	//   ....[5]....
        /*00ec*/ 	.word	0x00000400


	//   ....[6]....
        /*00f0*/ 	.word	0x00000420


	//   ....[7]....
        /*00f4*/ 	.word	0x00000440


	//   ....[8]....
        /*00f8*/ 	.word	0x00000460


	//   ....[9]....
        /*00fc*/ 	.word	0x00000480


	//   ....[10]....
        /*0100*/ 	.word	0x00000500


	//   ....[11]....
        /*0104*/ 	.word	0x00000520


	//   ....[12]....
        /*0108*/ 	.word	0x00000540


	//   ....[13]....
        /*010c*/ 	.word	0x00000560


	//   ....[14]....
        /*0110*/ 	.word	0x00000580


	//   ....[15]....
        /*0114*/ 	.word	0x00000740


	//   ....[16]....
        /*0118*/ 	.word	0x00000760


	//   ....[17]....
        /*011c*/ 	.word	0x00000780


	//   ....[18]....
        /*0120*/ 	.word	0x000007a0


	//   ....[19]....
        /*0124*/ 	.word	0x000007c0


	//   ....[20]....
        /*0128*/ 	.word	0x000007f0


	//   ....[21]....
        /*012c*/ 	.word	0x00000810


	//   ....[22]....
        /*0130*/ 	.word	0x00000830


	//   ....[23]....
        /*0134*/ 	.word	0x00000850


	//   ....[24]....
        /*0138*/ 	.word	0x00000870


	//   ....[25]....
        /*013c*/ 	.word	0x00000900


	//   ....[26]....
        /*0140*/ 	.word	0x00000920


	//   ....[27]....
        /*0144*/ 	.word	0x00000940


	//   ....[28]....
        /*0148*/ 	.word	0x00000960


	//   ....[29]....
        /*014c*/ 	.word	0x00000980


	//----- nvinfo : EIATTR_VRC_CTA_INIT_COUNT
	.align		4
.L_19:
        /*0150*/ 	.byte	0x02, 0x4a
	.zero		1
	.zero		1


	//----- nvinfo : EIATTR_EXIT_INSTR_OFFSETS
	.align		4
        /*0154*/ 	.byte	0x04, 0x1c
        /*0156*/ 	.short	(.L_21 - .L_20)


	//   ....[0]....
.L_20:
        /*0158*/ 	.word	0x00000640


	//   ....[1]....
        /*015c*/ 	.word	0x00000680


	//   ....[2]....
        /*0160*/ 	.word	0x000009a0


	//   ....[3]....
        /*0164*/ 	.word	0x000009e0


	//   ....[4]....
        /*0168*/ 	.word	0x00000a10


	//   ....[5]....
        /*016c*/ 	.word	0x00000a90


	//   ....[6]....
        /*0170*/ 	.word	0x00000af0


	//   ....[7]....
        /*0174*/ 	.word	0x00000b50


	//----- nvinfo : EIATTR_INDIRECT_BRANCH_TARGETS
	.align		4
.L_21:
        /*0178*/ 	.byte	0x04, 0x34
        /*017a*/ 	.short	(.L_23 - .L_22)


	//   ....[0]....
.L_22:
        /*017c*/ 	.word	.L_x_12@srel
        /*0180*/ 	.short	0x0
        /*0182*/ 	.short	0x0
        /*0184*/ 	.word	0x3
        /*0188*/ 	.word	.L_x_13@srel
        /*018c*/ 	.word	.L_x_14@srel
        /*0190*/ 	.word	.L_x_1@srel


	//   ....[1]....
        /*0194*/ 	.word	.L_x_16@srel
        /*0198*/ 	.short	0x0
        /*019a*/ 	.short	0x0
        /*019c*/ 	.word	0x4
        /*01a0*/ 	.word	.L_x_17@srel
        /*01a4*/ 	.word	.L_x_1@srel
        /*01a8*/ 	.word	.L_x_19@srel
        /*01ac*/ 	.word	.L_x_1@srel


	//   ....[2]....
        /*01b0*/ 	.word	.L_x_21@srel
        /*01b4*/ 	.short	0x0
        /*01b6*/ 	.short	0x0
        /*01b8*/ 	.word	0x3
        /*01bc*/ 	.word	.L_x_22@srel
        /*01c0*/ 	.word	.L_x_23@srel
        /*01c4*/ 	.word	.L_x_4@srel


	//   ....[3]....
        /* <DEDUP_REMOVED lines=8> */


	//   ....[4]....
        /*01e4*/ 	.word	.L_x_30@srel
        /*01e8*/ 	.short	0x0
        /*01ea*/ 	.short	0x0
        /*01ec*/ 	.word	0x3
        /*01f0*/ 	.word	.L_x_31@srel
        /*01f4*/ 	.word	.L_x_32@srel
        /*01f8*/ 	.word	.L_x_6@srel


	//   ....[5]....
        /* <DEDUP_REMOVED lines=8> */


	//----- nvinfo : EIATTR_CRS_STACK_SIZE
	.align		4
.L_23:
        /*0218*/ 	.byte	0x04, 0x1e
        /*021a*/ 	.short	(.L_25 - .L_24)
.L_24:
        /*021c*/ 	.word	0x00000000


	//----- nvinfo : EIATTR_CBANK_PARAM_SIZE
	.align		4
.L_25:
        /*0220*/ 	.byte	0x03, 0x19
        /*0222*/ 	.short	0x0018


	//----- nvinfo : EIATTR_PARAM_CBANK
	.align		4
        /*0224*/ 	.byte	0x04, 0x0a
        /*0226*/ 	.short	(.L_27 - .L_26)
	.align		4
.L_26:
        /*0228*/ 	.word	index@(.nv.constant0._Z18aggregateOperationPfS_i18AggregateOperation)
        /*022c*/ 	.short	0x0380
        /*022e*/ 	.short	0x0018


	//----- nvinfo : EIATTR_SW_WAR
	.align		4
.L_27:
        /*0230*/ 	.byte	0x04, 0x36
        /*0232*/ 	.short	(.L_29 - .L_28)
.L_28:
        /*0234*/ 	.word	0x00000008
.L_29:


//--------------------- .nv.callgraph             --------------------------
	.section	.nv.callgraph,"",@"SHT_CUDA_CALLGRAPH"
	.align	4
	.sectionentsize	8
	.align		4
        /*0000*/ 	.word	0x00000000
	.align		4
        /*0004*/ 	.word	0xffffffff
	.align		4
        /*0008*/ 	.word	0x00000000
	.align		4
        /*000c*/ 	.word	0xfffffffe
	.align		4
        /*0010*/ 	.word	0x00000000
	.align		4
        /*0014*/ 	.word	0xfffffffd
	.align		4
        /*0018*/ 	.word	0x00000000
	.align		4
        /*001c*/ 	.word	0xfffffffc


//--------------------- .nv.constant2._Z18aggregateOperationPfS_i18AggregateOperation --------------------------
	.section	.nv.constant2._Z18aggregateOperationPfS_i18AggregateOperation,"a",@progbits
	.sectionflags	@""
	.align	4
.nv.constant2._Z18aggregateOperationPfS_i18AggregateOperation:
        /*0000*/ 	.byte	0xb0, 0x01, 0x00, 0x00, 0x60, 0x01, 0x00, 0x00, 0xc0, 0x02, 0x00, 0x00, 0x80, 0x02, 0x00, 0x00
        /*0010*/ 	.byte	0xc0, 0x02, 0x00, 0x00, 0x60, 0x02, 0x00, 0x00, 0xc0, 0x02, 0x00, 0x00, 0x00, 0x04, 0x00, 0x00
        /*0020*/ 	.byte	0x50, 0x03, 0x00, 0x00, 0xa0, 0x05, 0x00, 0x00, 0x00, 0x05, 0x00, 0x00, 0xa0, 0x05, 0x00, 0x00
        /*0030*/ 	.byte	0x00, 0x05, 0x00, 0x00, 0xa0, 0x05, 0x00, 0x00, 0xf0, 0x07, 0x00, 0x00, 0x40, 0x07, 0x00, 0x00
        /*0040*/ 	.byte	0xa0, 0x09, 0x00, 0x00, 0x00, 0x09, 0x00, 0x00, 0xa0, 0x09, 0x00, 0x00, 0x00, 0x09, 0x00, 0x00
        /*0050*/ 	.byte	0xa0, 0x09, 0x00, 0x00


//--------------------- .text._Z18aggregateOperationPfS_i18AggregateOperation --------------------------
	.section	.text._Z18aggregateOperationPfS_i18AggregateOperation,"ax",@progbits
	.align	128
        .global         _Z18aggregateOperationPfS_i18AggregateOperation
        .type           _Z18aggregateOperationPfS_i18AggregateOperation,@function
        .size           _Z18aggregateOperationPfS_i18AggregateOperation,(.L_x_39 - _Z18aggregateOperationPfS_i18AggregateOperation)
        .other          _Z18aggregateOperationPfS_i18AggregateOperation,@"STO_CUDA_ENTRY STV_DEFAULT"
_Z18aggregateOperationPfS_i18AggregateOperation:
.text._Z18aggregateOperationPfS_i18AggregateOperation:
[----:B------:R-:W-:Y:S01]  /*0000*/  LDC R1, c[0x0][0x37c] ;  /* 0x0000df00ff017b82 */ /* 0x000fe20000000800 */
[----:B------:R-:W0:Y:S07]  /*0010*/  S2R R0, SR_TID.X ;  /* 0x0000000000007919 */ /* 0x000e2e0000002100 */
[----:B------:R-:W0:Y:S01]  /*0020*/  S2UR UR4, SR_CTAID.X ;  /* 0x00000000000479c3 */ /* 0x000e220000002500 */
[----:B------:R-:W1:Y:S01]  /*0030*/  LDCU.64 UR6, c[0x0][0x358] ;  /* 0x00006b00ff0677ac */ /* 0x000e620008000a00 */
[----:B------:R-:W-:Y:S06]  /*0040*/  BSSY.RECONVERGENT B0, `(.L_x_0) ;  /* 0x0000028000007945 */ /* 0x000fec0003800200 */
[----:B------:R-:W0:Y:S08]  /*0050*/  LDC R5, c[0x0][0x360] ;  /* 0x0000d800ff057b82 */ /* 0x000e300000000800 */
[----:B------:R-:W2:Y:S01]  /*0060*/  LDC.64 R2, c[0x0][0x390] ;  /* 0x0000e400ff027b82 */ /* 0x000ea20000000a00 */
[----:B0-----:R-:W-:-:S05]  /*0070*/  IMAD R9, R5, UR4, R0 ;  /* 0x0000000405097c24 */ /* 0x001fca000f8e0200 */
[----:B--2---:R-:W-:Y:S02]  /*0080*/  ISETP.GE.AND P2, PT, R9, R2, PT ;  /* 0x000000020900720c */ /* 0x004fe40003f46270 */
[C---:B------:R-:W-:Y:S02]  /*0090*/  ISETP.NE.AND P0, PT, R3.reuse, 0x1, PT ;  /* 0x000000010300780c */ /* 0x040fe40003f05270 */
[----:B------:R-:W-:Y:S02]  /*00a0*/  ISETP.NE.AND P1, PT, R3, RZ, PT ;  /* 0x000000ff0300720c */ /* 0x000fe40003f25270 */
[----:B------:R-:W-:Y:S02]  /*00b0*/  FSEL R4, RZ, -3.40282346638528859812e+38, P0 ;  /* 0xff7fffffff047808 */ /* 0x000fe40000000000 */
[----:B------:R-:W-:Y:S02]  /*00c0*/  LOP3.LUT R2, R0, 0x1f, RZ, 0xc0, !PT ;  /* 0x0000001f00027812 */ /* 0x000fe400078ec0ff */
[----:B------:R-:W-:-:S03]  /*00d0*/  FSEL R4, R4, 3.40282346638528859812e+38, P1 ;  /* 0x7f7fffff04047808 */ /* 0x000fc60000800000 */
[----:B-1----:R-:W-:Y:S05]  /*00e0*/  @P2 BRA `(.L_x_1) ;  /* 0x0000000000742947 */ /* 0x002fea0003800000 */
[----:B------:R-:W-:-:S13]  /*00f0*/  ISETP.GT.AND P2, PT, R3, 0x1, PT ;  /* 0x000000010300780c */ /* 0x000fda0003f44270 */
[----:B------:R-:W-:Y:S05]  /*0100*/  @P2 BRA `(.L_x_2) ;  /* 0x00000000003c2947 */ /* 0x000fea0003800000 */
[----:B------:R-:W-:-:S05]  /*0110*/  VIMNMX.U32 R6, PT, PT, R3, 0x2, PT ;  /* 0x0000000203067848 */ /* 0x000fca0003fe0000 */
[----:B------:R-:W-:-:S04]  /*0120*/  IMAD.SHL.U32 R8, R6, 0x4, RZ ;  /* 0x0000000406087824 */ /* 0x000fc800078e00ff */
[----:B------:R-:W0:Y:S02]  /*0130*/  LDC R6, c[0x2][R8] ;  /* 0x0080000008067b82 */ /* 0x000e240000000800 */
[----:B0-----:R-:W-:-:S04]  /*0140*/  SHF.R.S32.HI R7, RZ, 0x1f, R6 ;  /* 0x0000001fff077819 */ /* 0x001fc80000011406 */
.L_x_12:
[----:B------:R-:W-:Y:S05]  /*0150*/  BRX R6 -0x160                                          (*"BRANCH_TARGETS .L_x_13,.L_x_14,.L_x_1"*) ;  /* 0xfffffffc06a87949 */ /* 0x000fea000383ffff */
.L_x_14:
[----:B------:R-:W0:Y:S02]  /*0160*/  LDC.64 R6, c[0x0][0x380] ;  /* 0x0000e000ff067b82 */ /* 0x000e240000000a00 */
[----:B0-----:R-:W-:-:S06]  /*0170*/  IMAD.WIDE R6, R9, 0x4, R6 ;  /* 0x0000000409067825 */ /* 0x001fcc00078e0206 */
[----:B------:R-:W2:Y:S02]  /*0180*/  LDG.E R6, desc[UR6][R6.64] ;  /* 0x0000000606067981 */ /* 0x000ea4000c1e1900 */
[----:B--2---:R-:W-:Y:S01]  /*0190*/  FMNMX R4, R6, -3.40282346638528859812e+38, !PT ;  /* 0xff7fffff06047809 */ /* 0x004fe20007800000 */
[----:B------:R-:W-:Y:S06]  /*01a0*/  BRA `(.L_x_1) ;  /* 0x0000000000447947 */ /* 0x000fec0003800000 */
.L_x_13:
[----:B------:R-:W0:Y:S02]  /*01b0*/  LDC.64 R6, c[0x0][0x380] ;  /* 0x0000e000ff067b82 */ /* 0x000e240000000a00 */
[----:B0-----:R-:W-:-:S06]  /*01c0*/  IMAD.WIDE R6, R9, 0x4, R6 ;  /* 0x0000000409067825 */ /* 0x001fcc00078e0206 */
[----:B------:R-:W2:Y:S02]  /*01d0*/  LDG.E R6, desc[UR6][R6.64] ;  /* 0x0000000606067981 */ /* 0x000ea4000c1e1900 */
[----:B--2---:R-:W-:Y:S01]  /*01e0*/  FMNMX R4, R6, 3.40282346638528859812e+38, PT ;  /* 0x7f7fffff06047809 */ /* 0x004fe20003800000 */
[----:B------:R-:W-:Y:S06]  /*01f0*/  BRA `(.L_x_1) ;  /* 0x0000000000307947 */ /* 0x000fec0003800000 */
.L_x_2:
[----:B------:R-:W-:-:S05]  /*0200*/  IMAD.MOV.U32 R6, RZ, RZ, -0x2 ;  /* 0xfffffffeff067424 */ /* 0x000fca00078e00ff */
[----:B------:R-:W-:-:S05]  /*0210*/  VIADDMNMX.U32 R6, R3, R6, 0x3, PT ;  /* 0x0000000303067446 */ /* 0x000fca0003800006 */
[----:B------:R-:W-:-:S04]  /*0220*/  IMAD.SHL.U32 R8, R6, 0x4, RZ ;  /* 0x0000000406087824 */ /* 0x000fc800078e00ff */
[----:B------:R-:W0:Y:S02]  /*0230*/  LDC R6, c[0x2][R8+0xc] ;  /* 0x0080030008067b82 */ /* 0x000e240000000800 */
[----:B0-----:R-:W-:-:S04]  /*0240*/  SHF.R.S32.HI R7, RZ, 0x1f, R6 ;  /* 0x0000001fff077819 */ /* 0x001fc80000011406 */
.L_x_16:
[----:B------:R-:W-:Y:S05]  /*0250*/  BRX R6 -0x260                                          (*"BRANCH_TARGETS .L_x_17,.L_x_1,.L_x_19"*) ;  /* 0xfffffffc06687949 */ /* 0x000fea000383ffff */
.L_x_19:
[----:B------:R-:W-:Y:S01]  /*0260*/  IMAD.MOV.U32 R4, RZ, RZ, 0x3f800000 ;  /* 0x3f800000ff047424 */ /* 0x000fe200078e00ff */
[----:B------:R-:W-:Y:S06]  /*0270*/  BRA `(.L_x_1) ;  /* 0x0000000000107947 */ /* 0x000fec0003800000 */
.L_x_17:
[----:B------:R-:W0:Y:S02]  /*0280*/  LDC.64 R6, c[0x0][0x380] ;  /* 0x0000e000ff067b82 */ /* 0x000e240000000a00 */
[----:B0-----:R-:W-:-:S06]  /*0290*/  IMAD.WIDE R6, R9, 0x4, R6 ;  /* 0x0000000409067825 */ /* 0x001fcc00078e0206 */
[----:B------:R-:W2:Y:S02]  /*02a0*/  LDG.E R6, desc[UR6][R6.64] ;  /* 0x0000000606067981 */ /* 0x000ea4000c1e1900 */
[----:B--2---:R-:W-:-:S07]  /*02b0*/  FADD R4, RZ, R6 ;  /* 0x00000006ff047221 */ /* 0x004fce0000000000 */
.L_x_1:
[----:B------:R-:W-:Y:S05]  /*02c0*/  BSYNC.RECONVERGENT B0 ;  /* 0x0000000000007941 */ /* 0x000fea0003800200 */
.L_x_0:
[C---:B------:R-:W-:Y:S01]  /*02d0*/  ISETP.GT.AND P2, PT, R3.reuse, 0x1, PT ;  /* 0x000000010300780c */ /* 0x040fe20003f44270 */
[----:B------:R-:W-:-:S12]  /*02e0*/  VIADD R6, R3, 0xfffffffe ;  /* 0xfffffffe03067836 */ /* 0x000fd80000000000 */
[----:B------:R-:W-:Y:S05]  /*02f0*/  @P2 BRA `(.L_x_3) ;  /* 0x00000000006c2947 */ /* 0x000fea0003800000 */
[----:B------:R-:W-:-:S05]  /*0300*/  VIMNMX.U32 R6, PT, PT, R3, 0x2, PT ;  /* 0x0000000203067848 */ /* 0x000fca0003fe0000 */
[----:B------:R-:W-:-:S04]  /*0310*/  IMAD.SHL.U32 R8, R6, 0x4, RZ ;  /* 0x0000000406087824 */ /* 0x000fc800078e00ff */
[----:B------:R-:W0:Y:S02]  /*0320*/  LDC R6, c[0x2][R8+0x1c] ;  /* 0x0080070008067b82 */ /* 0x000e240000000800 */
[----:B0-----:R-:W-:-:S04]  /*0330*/  SHF.R.S32.HI R7, RZ, 0x1f, R6 ;  /* 0x0000001fff077819 */ /* 0x001fc80000011406 */
.L_x_21:
[----:B------:R-:W-:Y:S05]  /*0340*/  BRX R6 -0x350                                          (*"BRANCH_TARGETS .L_x_22,.L_x_23,.L_x_4"*) ;  /* 0xfffffffc062c7949 */ /* 0x000fea000383ffff */
.L_x_23:
[----:B------:R-:W0:Y:S02]  /*0350*/  SHFL.DOWN PT, R7, R4, 0x10, 0x1f ;  /* 0x0a001f0004077f89 */ /* 0x000e2400000e0000 */
[----:B0-----:R-:W-:-:S05]  /*0360*/  FMNMX R7, R4, R7, !PT ;  /* 0x0000000704077209 */ /* 0x001fca0007800000 */
[----:B------:R-:W0:Y:S02]  /*0370*/  SHFL.DOWN PT, R6, R7, 0x8, 0x1f ;  /* 0x09001f0007067f89 */ /* 0x000e2400000e0000 */
[----:B0-----:R-:W-:-:S05]  /*0380*/  FMNMX R6, R7, R6, !PT ;  /* 0x0000000607067209 */ /* 0x001fca0007800000 */
[----:B------:R-:W0:Y:S02]  /*0390*/  SHFL.DOWN PT, R9, R6, 0x4, 0x1f ;  /* 0x08801f0006097f89 */ /* 0x000e2400000e0000 */
[----:B0-----:R-:W-:-:S05]  /*03a0*/  FMNMX R9, R6, R9, !PT ;  /* 0x0000000906097209 */ /* 0x001fca0007800000 */
[----:B------:R-:W0:Y:S02]  /*03b0*/  SHFL.DOWN PT, R8, R9, 0x2, 0x1f ;  /* 0x08401f0009087f89 */ /* 0x000e2400000e0000 */
[----:B0-----:R-:W-:-:S05]  /*03c0*/  FMNMX R8, R9, R8, !PT ;  /* 0x0000000809087209 */ /* 0x001fca0007800000 */
[----:B------:R-:W0:Y:S02]  /*03d0*/  SHFL.DOWN PT, R11, R8, 0x1, 0x1f ;  /* 0x08201f00080b7f89 */ /* 0x000e2400000e0000 */
[----:B0-----:R-:W-:Y:S01]  /*03e0*/  FMNMX R4, R8, R11, !PT ;  /* 0x0000000b08047209 */ /* 0x001fe20007800000 */
[----:B------:R-:W-:Y:S06]  /*03f0*/  BRA `(.L_x_4) ;  /* 0x0000000000687947 */ /* 0x000fec0003800000 */
.L_x_22:
[----:B------:R-:W0:Y:S02]  /*0400*/  SHFL.DOWN PT, R7, R4, 0x10, 0x1f ;  /* 0x0a001f0004077f89 */ /* 0x000e2400000e0000 */
[----:B0-----:R-:W-:-:S05]  /*0410*/  FMNMX R7, R4, R7, PT ;  /* 0x0000000704077209 */ /* 0x001fca0003800000 */
[----:B------:R-:W0:Y:S02]  /*0420*/  SHFL.DOWN PT, R6, R7, 0x8, 0x1f ;  /* 0x09001f0007067f89 */ /* 0x000e2400000e0000 */
[----:B0-----:R-:W-:-:S05]  /*0430*/  FMNMX R6, R7, R6, PT ;  /* 0x0000000607067209 */ /* 0x001fca0003800000 */
[----:B------:R-:W0:Y:S02]  /*0440*/  SHFL.DOWN PT, R9, R6, 0x4, 0x1f ;  /* 0x08801f0006097f89 */ /* 0x000e2400000e0000 */
[----:B0-----:R-:W-:-:S05]  /*0450*/  FMNMX R9, R6, R9, PT ;  /* 0x0000000906097209 */ /* 0x001fca0003800000 */
[----:B------:R-:W0:Y:S02]  /*0460*/  SHFL.DOWN PT, R8, R9, 0x2, 0x1f ;  /* 0x08401f0009087f89 */ /* 0x000e2400000e0000 */
[----:B0-----:R-:W-:-:S05]  /*0470*/  FMNMX R8, R9, R8, PT ;  /* 0x0000000809087209 */ /* 0x001fca0003800000 */
[----:B------:R-:W0:Y:S02]  /*0480*/  SHFL.DOWN PT, R11, R8, 0x1, 0x1f ;  /* 0x08201f00080b7f89 */ /* 0x000e2400000e0000 */
[----:B0-----:R-:W-:Y:S01]  /*0490*/  FMNMX R4, R8, R11, PT ;  /* 0x0000000b08047209 */ /* 0x001fe20003800000 */
[----:B------:R-:W-:Y:S06]  /*04a0*/  BRA `(.L_x_4) ;  /* 0x00000000003c7947 */ /* 0x000fec0003800000 */
.L_x_3:
[----:B------:R-:W-:-:S05]  /*04b0*/  VIMNMX.U32 R6, PT, PT, R6, 0x3, PT ;  /* 0x0000000306067848 */ /* 0x000fca0003fe0000 */
[----:B------:R-:W-:-:S04]  /*04c0*/  IMAD.SHL.U32 R8, R6, 0x4, RZ ;  /* 0x0000000406087824 */ /* 0x000fc800078e00ff */
[----:B------:R-:W0:Y:S02]  /*04d0*/  LDC R6, c[0x2][R8+0x28] ;  /* 0x00800a0008067b82 */ /* 0x000e240000000800 */
[----:B0-----:R-:W-:-:S04]  /*04e0*/  SHF.R.S32.HI R7, RZ, 0x1f, R6 ;  /* 0x0000001fff077819 */ /* 0x001fc80000011406 */
.L_x_25:
[----:B------:R-:W-:Y:S05]  /*04f0*/  BRX R6 -0x500                                          (*"BRANCH_TARGETS .L_x_26,.L_x_4"*) ;  /* 0xfffffff806c07949 */ /* 0x000fea000383ffff */
.L_x_26:
[----:B------:R-:W0:Y:S02]  /*0500*/  SHFL.DOWN PT, R7, R4, 0x10, 0x1f ;  /* 0x0a001f0004077f89 */ /* 0x000e2400000e0000 */
[----:B0-----:R-:W-:-:S05]  /*0510*/  FADD R7, R4, R7 ;  /* 0x0000000704077221 */ /* 0x001fca0000000000 */
[----:B------:R-:W0:Y:S02]  /*0520*/  SHFL.DOWN PT, R6, R7, 0x8, 0x1f ;  /* 0x09001f0007067f89 */ /* 0x000e2400000e0000 */
[----:B0-----:R-:W-:-:S05]  /*0530*/  FADD R6, R7, R6 ;  /* 0x0000000607067221 */ /* 0x001fca0000000000 */
[----:B------:R-:W0:Y:S02]  /*0540*/  SHFL.DOWN PT, R9, R6, 0x4, 0x1f ;  /* 0x08801f0006097f89 */ /* 0x000e2400000e0000 */
[----:B0-----:R-:W-:-:S05]  /*0550*/  FADD R9, R6, R9 ;  /* 0x0000000906097221 */ /* 0x001fca0000000000 */
[----:B------:R-:W0:Y:S02]  /*0560*/  SHFL.DOWN PT, R8, R9, 0x2, 0x1f ;  /* 0x08401f0009087f89 */ /* 0x000e2400000e0000 */
[----:B0-----:R-:W-:-:S05]  /*0570*/  FADD R8, R9, R8 ;  /* 0x0000000809087221 */ /* 0x001fca0000000000 */
[----:B------:R-:W0:Y:S02]  /*0580*/  SHFL.DOWN PT, R11, R8, 0x1, 0x1f ;  /* 0x08201f00080b7f89 */ /* 0x000e2400000e0000 */
[----:B0-----:R-:W-:-:S07]  /*0590*/  FADD R4, R8, R11 ;  /* 0x0000000b08047221 */ /* 0x001fce0000000000 */
.L_x_4:
[----:B------:R-:W-:Y:S02]  /*05a0*/  ISETP.NE.AND P3, PT, R2, RZ, PT ;  /* 0x000000ff0200720c */ /* 0x000fe40003f65270 */
[----:B------:R-:W-:-:S11]  /*05b0*/  ISETP.GT.U32.AND P4, PT, R0, 0x1f, PT ;  /* 0x0000001f0000780c */ /* 0x000fd60003f84070 */
[----:B------:R-:W0:Y:S01]  /*05c0*/  @!P3 S2R R8, SR_CgaCtaId ;  /* 0x000000000008b919 */ /* 0x000e220000008800 */
[----:B------:R-:W-:Y:S02]  /*05d0*/  @!P3 MOV R7, 0x400 ;  /* 0x000004000007b802 */ /* 0x000fe40000000f00 */
[----:B------:R-:W-:-:S04]  /*05e0*/  @!P3 SHF.R.U32.HI R6, RZ, 0x3, R0 ;  /* 0x00000003ff06b819 */ /* 0x000fc80000011600 */
[----:B------:R-:W-:Y:S02]  /*05f0*/  @!P3 LOP3.LUT R6, R6, 0x7c, RZ, 0xc0, !PT ;  /* 0x0000007c0606b812 */ /* 0x000fe400078ec0ff */
[----:B0-----:R-:W-:-:S05]  /*0600*/  @!P3 LEA R7, R8, R7, 0x18 ;  /* 0x000000070807b211 */ /* 0x001fca00078ec0ff */
[----:B------:R-:W-:-:S05]  /*0610*/  @!P3 IMAD.IADD R7, R6, 0x1, R7 ;  /* 0x000000010607b824 */ /* 0x000fca00078e0207 */
[----:B------:R0:W-:Y:S01]  /*0620*/  @!P3 STS [R7], R4 ;  /* 0x000000040700b388 */ /* 0x0001e20000000800 */
[----:B------:R-:W-:Y:S06]  /*0630*/  BAR.SYNC.DEFER_BLOCKING 0x0 ;  /* 0x0000000000007b1d */ /* 0x000fec0000010000 */
[----:B------:R-:W-:Y:S05]  /*0640*/  @P4 EXIT ;  /* 0x000000000000494d */ /* 0x000fea0003800000 */
[----:B------:R-:W-:-:S05]  /*0650*/  VIADD R5, R5, 0x1f ;  /* 0x0000001f05057836 */ /* 0x000fca0000000000 */
[----:B------:R-:W-:-:S04]  /*0660*/  SHF.R.U32.HI R5, RZ, 0x5, R5 ;  /* 0x00000005ff057819 */ /* 0x000fc80000011605 */
[----:B------:R-:W-:-:S13]  /*0670*/  ISETP.GE.U32.AND P4, PT, R2, R5, PT ;  /* 0x000000050200720c */ /* 0x000fda0003f86070 */
[----:B------:R-:W-:Y:S05]  /*0680*/  @P4 EXIT ;  /* 0x000000000000494d */ /* 0x000fea0003800000 */
[----:B------:R-:W1:Y:S01]  /*0690*/  S2UR UR5, SR_CgaCtaId ;  /* 0x00000000000579c3 */ /* 0x000e620000008800 */
[----:B------:R-:W-:Y:S02]  /*06a0*/  UMOV UR4, 0x400 ;  /* 0x0000040000047882 */ /* 0x000fe40000000000 */
[----:B-1----:R-:W-:-:S06]  /*06b0*/  ULEA UR4, UR5, UR4, 0x18 ;  /* 0x0000000405047291 */ /* 0x002fcc000f8ec0ff */
[----:B------:R-:W-:-:S05]  /*06c0*/  LEA R2, R2, UR4, 0x2 ;  /* 0x0000000402027c11 */ /* 0x000fca000f8e10ff */
[----:B0-----:R0:W1:Y:S01]  /*06d0*/  LDS R7, [R2] ;  /* 0x0000000002077984 */ /* 0x0010620000000800 */
[----:B------:R-:W-:Y:S05]  /*06e0*/  @P2 BRA `(.L_x_5) ;  /* 0x00000000006c2947 */ /* 0x000fea0003800000 */
[----:B------:R-:W-:-:S05]  /*06f0*/  VIMNMX.U32 R0, PT, PT, R3, 0x2, PT ;  /* 0x0000000203007848 */ /* 0x000fca0003fe0000 */
[----:B------:R-:W-:-:S04]  /*0700*/  IMAD.SHL.U32 R0, R0, 0x4, RZ ;  /* 0x0000000400007824 */ /* 0x000fc800078e00ff */
[----:B------:R-:W2:Y:S02]  /*0710*/  LDC R4, c[0x2][R0+0x38] ;  /* 0x00800e0000047b82 */ /* 0x000ea40000000800 */
[----:B--2---:R-:W-:-:S04]  /*0720*/  SHF.R.S32.HI R5, RZ, 0x1f, R4 ;  /* 0x0000001fff057819 */ /* 0x004fc80000011404 */
.L_x_30:
[----:B------:R-:W-:Y:S05]  /*0730*/  BRX R4 -0x740                                          (*"BRANCH_TARGETS .L_x_31,.L_x_32,.L_x_6"*) ;  /* 0xfffffff804307949 */ /* 0x000fea000383ffff */
.L_x_32:
[----:B-1----:R-:W1:Y:S02]  /*0740*/  SHFL.DOWN PT, R0, R7, 0x10, 0x1f ;  /* 0x0a001f0007007f89 */ /* 0x002e6400000e0000 */
[----:B-1----:R-:W-:-:S05]  /*0750*/  FMNMX R0, R7, R0, !PT ;  /* 0x0000000007007209 */ /* 0x002fca0007800000 */
[----:B------:R-:W1:Y:S02]  /*0760*/  SHFL.DOWN PT, R5, R0, 0x8, 0x1f ;  /* 0x09001f0000057f89 */ /* 0x000e6400000e0000 */
[----:B-1----:R-:W-:-:S05]  /*0770*/  FMNMX R5, R0, R5, !PT ;  /* 0x0000000500057209 */ /* 0x002fca0007800000 */
[----:B0-----:R-:W0:Y:S02]  /*0780*/  SHFL.DOWN PT, R2, R5, 0x4, 0x1f ;  /* 0x08801f0005027f89 */ /* 0x001e2400000e0000 */
[----:B0-----:R-:W-:-:S05]  /*0790*/  FMNMX R2, R5, R2, !PT ;  /* 0x0000000205027209 */ /* 0x001fca0007800000 */
[----:B------:R-:W0:Y:S02]  /*07a0*/  SHFL.DOWN PT, R9, R2, 0x2, 0x1f ;  /* 0x08401f0002097f89 */ /* 0x000e2400000e0000 */
[----:B0-----:R-:W-:-:S05]  /*07b0*/  FMNMX R9, R2, R9, !PT ;  /* 0x0000000902097209 */ /* 0x001fca0007800000 */
[----:B------:R-:W0:Y:S02]  /*07c0*/  SHFL.DOWN PT, R4, R9, 0x1, 0x1f ;  /* 0x08201f0009047f89 */ /* 0x000e2400000e0000 */
[----:B0-----:R-:W-:Y:S01]  /*07d0*/  FMNMX R7, R9, R4, !PT ;  /* 0x0000000409077209 */ /* 0x001fe20007800000 */
[----:B------:R-:W-:Y:S06]  /*07e0*/  BRA `(.L_x_6) ;  /* 0x00000000006c7947 */ /* 0x000fec0003800000 */
.L_x_31:
[----:B-1----:R-:W1:Y:S02]  /*07f0*/  SHFL.DOWN PT, R0, R7, 0x10, 0x1f ;  /* 0x0a001f0007007f89 */ /* 0x002e6400000e0000 */
[----:B-1----:R-:W-:-:S05]  /*0800*/  FMNMX R0, R7, R0, PT ;  /* 0x0000000007007209 */ /* 0x002fca0003800000 */
[----:B------:R-:W1:Y:S02]  /*0810*/  SHFL.DOWN PT, R5, R0, 0x8, 0x1f ;  /* 0x09001f0000057f89 */ /* 0x000e6400000e0000 */
[----:B-1----:R-:W-:-:S05]  /*0820*/  FMNMX R5, R0, R5, PT ;  /* 0x0000000500057209 */ /* 0x002fca0003800000 */
[----:B0-----:R-:W0:Y:S02]  /*0830*/  SHFL.DOWN PT, R2, R5, 0x4, 0x1f ;  /* 0x08801f0005027f89 */ /* 0x001e2400000e0000 */
[----:B0-----:R-:W-:-:S05]  /*0840*/  FMNMX R2, R5, R2, PT ;  /* 0x0000000205027209 */ /* 0x001fca0003800000 */
[----:B------:R-:W0:Y:S02]  /*0850*/  SHFL.DOWN PT, R9, R2, 0x2, 0x1f ;  /* 0x08401f0002097f89 */ /* 0x000e2400000e0000 */
[----:B0-----:R-:W-:-:S05]  /*0860*/  FMNMX R9, R2, R9, PT ;  /* 0x0000000902097209 */ /* 0x001fca0003800000 */
[----:B------:R-:W0:Y:S02]  /*0870*/  SHFL.DOWN PT, R4, R9, 0x1, 0x1f ;  /* 0x08201f0009047f89 */ /* 0x000e2400000e0000 */
[----:B0-----:R-:W-:Y:S01]  /*0880*/  FMNMX R7, R9, R4, PT ;  /* 0x0000000409077209 */ /* 0x001fe20003800000 */
[----:B------:R-:W-:Y:S06]  /*0890*/  BRA `(.L_x_6) ;  /* 0x0000000000407947 */ /* 0x000fec0003800000 */
.L_x_5:
[----:B------:R-:W-:-:S05]  /*08a0*/  IMAD.MOV.U32 R0, RZ, RZ, -0x2 ;  /* 0xfffffffeff007424 */ /* 0x000fca00078e00ff */
[----:B------:R-:W-:-:S05]  /*08b0*/  VIADDMNMX.U32 R0, R3, R0, 0x3, PT ;  /* 0x0000000303007446 */ /* 0x000fca0003800000 */
[----:B------:R-:W-:-:S04]  /*08c0*/  IMAD.SHL.U32 R0, R0, 0x4, RZ ;  /* 0x0000000400007824 */ /* 0x000fc800078e00ff */
[----:B------:R-:W2:Y:S02]  /*08d0*/  LDC R4, c[0x2][R0+0x44] ;  /* 0x0080110000047b82 */ /* 0x000ea40000000800 */
[----:B--2---:R-:W-:-:S04]  /*08e0*/  SHF.R.S32.HI R5, RZ, 0x1f, R4 ;  /* 0x0000001fff057819 */ /* 0x004fc80000011404 */
.L_x_34:
[----:B------:R-:W-:Y:S05]  /*08f0*/  BRX R4 -0x900                                          (*"BRANCH_TARGETS .L_x_35,.L_x_6"*) ;  /* 0xfffffff404c07949 */ /* 0x000fea000383ffff */
.L_x_35:
[----:B-1----:R-:W1:Y:S02]  /*0900*/  SHFL.DOWN PT, R0, R7, 0x10, 0x1f ;  /* 0x0a001f0007007f89 */ /* 0x002e6400000e0000 */
[----:B-1----:R-:W-:-:S05]  /*0910*/  FADD R0, R7, R0 ;  /* 0x0000000007007221 */ /* 0x002fca0000000000 */
[----:B------:R-:W1:Y:S02]  /*0920*/  SHFL.DOWN PT, R5, R0, 0x8, 0x1f ;  /* 0x09001f0000057f89 */ /* 0x000e6400000e0000 */
[----:B-1----:R-:W-:-:S05]  /*0930*/  FADD R5, R0, R5 ;  /* 0x0000000500057221 */ /* 0x002fca0000000000 */
[----:B0-----:R-:W0:Y:S02]  /*0940*/  SHFL.DOWN PT, R2, R5, 0x4, 0x1f ;  /* 0x08801f0005027f89 */ /* 0x001e2400000e0000 */
[----:B0-----:R-:W-:-:S05]  /*0950*/  FADD R2, R5, R2 ;  /* 0x0000000205027221 */ /* 0x001fca0000000000 */
[----:B------:R-:W0:Y:S02]  /*0960*/  SHFL.DOWN PT, R9, R2, 0x2, 0x1f ;  /* 0x08401f0002097f89 */ /* 0x000e2400000e0000 */
[----:B0-----:R-:W-:-:S05]  /*0970*/  FADD R9, R2, R9 ;  /* 0x0000000902097221 */ /* 0x001fca0000000000 */
[----:B------:R-:W0:Y:S02]  /*0980*/  SHFL.DOWN PT, R4, R9, 0x1, 0x1f ;  /* 0x08201f0009047f89 */ /* 0x000e2400000e0000 */
[----:B0-----:R-:W-:-:S07]  /*0990*/  FADD R7, R9, R4 ;  /* 0x0000000409077221 */ /* 0x001fce0000000000 */
.L_x_6:
[----:B------:R-:W-:Y:S05]  /*09a0*/  @P3 EXIT ;  /* 0x000000000000394d */ /* 0x000fea0003800000 */
[----:B------:R-:W-:-:S13]  /*09b0*/  ISETP.GE.U32.AND P2, PT, R3, 0x3, PT ;  /* 0x000000030300780c */ /* 0x000fda0003f46070 */
[----:B------:R-:W-:Y:S05]  /*09c0*/  @!P2 BRA `(.L_x_7) ;  /* 0x000000000014a947 */ /* 0x000fea0003800000 */
[----:B------:R-:W-:-:S13]  /*09d0*/  ISETP.NE.AND P0, PT, R3, 0x4, PT ;  /* 0x000000040300780c */ /* 0x000fda0003f05270 */
[----:B------:R-:W-:Y:S05]  /*09e0*/  @P0 EXIT ;  /* 0x000000000000094d */ /* 0x000fea0003800000 */
[----:B0-----:R-:W1:Y:S02]  /*09f0*/  LDC.64 R2, c[0x0][0x388] ;  /* 0x0000e200ff027b82 */ /* 0x001e640000000a00 */
[----:B-1----:R-:W-:Y:S01]  /*0a00*/  REDG.E.ADD.F32.FTZ.RN.STRONG.GPU desc[UR6][R2.64], R7 ;  /* 0x00000007020079a6 */ /* 0x002fe2000c12f306 */
[----:B------:R-:W-:Y:S05]  /*0a10*/  EXIT ;  /* 0x000000000000794d */ /* 0x000fea0003800000 */
.L_x_7:
[----:B0-----:R-:W0:Y:S02]  /*0a20*/  LDC.64 R2, c[0x0][0x388] ;  /* 0x0000e200ff027b82 */ /* 0x001e240000000a00 */
[----:B0-----:R0:W5:Y:S01]  /*0a30*/  LDG.E R4, desc[UR6][R2.64] ;  /* 0x0000000602047981 */ /* 0x001162000c1e1900 */
[----:B------:R-:W-:Y:S05]  /*0a40*/  @!P1 BRA `(.L_x_8) ;  /* 0x0000000000349947 */ /* 0x000fea0003800000 */
[----:B------:R-:W-:Y:S05]  /*0a50*/  @!P0 BRA `(.L_x_9) ;  /* 0x0000000000188947 */ /* 0x000fea0003800000 */
.L_x_10:
[----:B-1---5:R-:W-:-:S06]  /*0a60*/  FADD R5, R4, R7 ;  /* 0x0000000704057221 */ /* 0x022fcc0000000000 */
[----:B------:R-:W2:Y:S02]  /*0a70*/  ATOMG.E.CAS.STRONG.GPU PT, R5, [R2], R4, R5 ;  /* 0x00000004020573a9 */ /* 0x000ea400001ee105 */
[----:B--2---:R-:W-:-:S13]  /*0a80*/  ISETP.NE.AND P0, PT, R4, R5, PT ;  /* 0x000000050400720c */ /* 0x004fda0003f05270 */
[----:B------:R-:W-:Y:S05]  /*0a90*/  @!P0 EXIT ;  /* 0x000000000000894d */ /* 0x000fea0003800000 */
[----:B------:R-:W-:Y:S01]  /*0aa0*/  IMAD.MOV.U32 R4, RZ, RZ, R5 ;  /* 0x000000ffff047224 */ /* 0x000fe200078e0005 */
[----:B------:R-:W-:Y:S06]  /*0ab0*/  BRA `(.L_x_10) ;  /* 0xfffffffc00e87947 */ /* 0x000fec000383ffff */
.L_x_9:
[----:B-1---5:R-:W-:-:S06]  /*0ac0*/  FMNMX R5, R4, R7, !PT ;  /* 0x0000000704057209 */ /* 0x022fcc0007800000 */
[----:B------:R-:W2:Y:S02]  /*0ad0*/  ATOMG.E.CAS.STRONG.GPU PT, R5, [R2], R4, R5 ;  /* 0x00000004020573a9 */ /* 0x000ea400001ee105 */
[----:B--2---:R-:W-:-:S13]  /*0ae0*/  ISETP.NE.AND P0, PT, R4, R5, PT ;  /* 0x000000050400720c */ /* 0x004fda0003f05270 */
[----:B------:R-:W-:Y:S05]  /*0af0*/  @!P0 EXIT ;  /* 0x000000000000894d */ /* 0x000fea0003800000 */
[----:B------:R-:W-:Y:S01]  /*0b00*/  IMAD.MOV.U32 R4, RZ, RZ, R5 ;  /* 0x000000ffff047224 */ /* 0x000fe200078e0005 */
[----:B------:R-:W-:Y:S06]  /*0b10*/  BRA `(.L_x_9) ;  /* 0xfffffffc00e87947 */ /* 0x000fec000383ffff */
.L_x_8:
[----:B-1---5:R-:W-:-:S06]  /*0b20*/  FMNMX R5, R4, R7, PT ;  /* 0x0000000704057209 */ /* 0x022fcc0003800000 */
[----:B------:R-:W2:Y:S02]  /*0b30*/  ATOMG.E.CAS.STRONG.GPU PT, R5, [R2], R4, R5 ;  /* 0x00000004020573a9 */ /* 0x000ea400001ee105 */
[----:B--2---:R-:W-:-:S13]  /*0b40*/  ISETP.NE.AND P0, PT, R4, R5, PT ;  /* 0x000000050400720c */ /* 0x004fda0003f05270 */
[----:B------:R-:W-:Y:S05]  /*0b50*/  @!P0 EXIT ;  /* 0x000000000000894d */ /* 0x000fea0003800000 */
[----:B------:R-:W-:Y:S01]  /*0b60*/  IMAD.MOV.U32 R4, RZ, RZ, R5 ;  /* 0x000000ffff047224 */ /* 0x000fe200078e0005 */
[----:B------:R-:W-:Y:S06]  /*0b70*/  BRA `(.L_x_8) ;  /* 0xfffffffc00e87947 */ /* 0x000fec000383ffff */
.L_x_11:
[----:B------:R-:W-:-:S00]  /*0b80*/  BRA `(.L_x_11) ;  /* 0xfffffffc00fc7947 */ /* 0x000fc0000383ffff */
[----:B------:R-:W-:-:S00]  /*0b90*/  NOP ;  /* 0x0000000000007918 */ /* 0x000fc00000000000 */
        /* <DEDUP_REMOVED lines=14> */
.L_x_39:


//--------------------- .nv.shared._Z18aggregateOperationPfS_i18AggregateOperation --------------------------
	.section	.nv.shared._Z18aggregateOperationPfS_i18AggregateOperation,"aw",@nobits
	.sectionflags	@""
	.align	4
.nv.shared._Z18aggregateOperationPfS_i18AggregateOperation:
	.zero		1152


//--------------------- .nv.shared.reserved.0     --------------------------
	.section	.nv.shared.reserved.0,"aw",@nobits
	.weak		__nv_reservedSMEM_offset_0_alias
	.size		__nv_reservedSMEM_offset_0_alias, 0, 64
	.other		__nv_reservedSMEM_offset_0_alias,@"STO_CUDA_RESERVED_SHARED STV_DEFAULT"
__nv_reservedSMEM_offset_0_alias:
	.zero		0
	.zero		64


//--------------------- .nv.constant0._Z18aggregateOperationPfS_i18AggregateOperation --------------------------
	.section	.nv.constant0._Z18aggregateOperationPfS_i18AggregateOperation,"a",@progbits
	.sectionflags	@""
	.align	4
.nv.constant0._Z18aggregateOperationPfS_i18AggregateOperation:
	.zero		920


//--------------------- SYMBOLS --------------------------

	.type		.nv.reservedSmem.offset0,@object
	.size		.nv.reservedSmem.offset0,0x4
	.type		.nv.reservedSmem.cap,@object
	.size		.nv.reservedSmem.cap,0x4
